	.headerflags	@"EF_CUDA_TEXMODE_UNIFIED EF_CUDA_64BIT_ADDRESS EF_CUDA_ACCELERATORS EF_CUDA_SM90 EF_CUDA_VIRTUAL_SM(EF_CUDA_SM90)"
	.elftype	@"ET_EXEC"


//--------------------- .nv.info                  --------------------------
	.section	.nv.info,"",@"SHT_CUDA_INFO"
	.align	4


	//----- nvinfo : EIATTR_REGCOUNT
	.align		4
        /*0000*/ 	.byte	0x04, 0x2f
        /*0002*/ 	.short	(.L_3 - .L_2)
	.align		4
.L_2:
        /*0004*/ 	.word	index@(triton_poi_fused_add_div_mean_mul_sqrt_sub_3)
        /*0008*/ 	.word	0x00000018


	//----- nvinfo : EIATTR_MIN_STACK_SIZE
	.align		4
.L_3:
        /*000c*/ 	.byte	0x04, 0x12
        /*000e*/ 	.short	(.L_5 - .L_4)
	.align		4
.L_4:
        /*0010*/ 	.word	index@(triton_poi_fused_add_div_mean_mul_sqrt_sub_3)
        /*0014*/ 	.word	0x00000000


	//----- nvinfo : EIATTR_FRAME_SIZE
	.align		4
.L_5:
        /*0018*/ 	.byte	0x04, 0x11
        /*001a*/ 	.short	(.L_7 - .L_6)
	.align		4
.L_6:
        /*001c*/ 	.word	index@(triton_poi_fused_add_div_mean_mul_sqrt_sub_3)
        /*0020*/ 	.word	0x00000000


	//----- nvinfo : EIATTR_MIN_STACK_SIZE
	.align		4
.L_7:
        /*0024*/ 	.byte	0x04, 0x12
        /*0026*/ 	.short	(.L_9 - .L_8)
	.align		4
.L_8:
        /*0028*/ 	.word	index@(triton_poi_fused_add_div_mean_mul_sqrt_sub_3)
        /*002c*/ 	.word	0x00000000
.L_9:


//--------------------- .nv.info.triton_poi_fused_add_div_mean_mul_sqrt_sub_3 --------------------------
	.section	.nv.info.triton_poi_fused_add_div_mean_mul_sqrt_sub_3,"",@"SHT_CUDA_INFO"
	.sectionflags	@""
	.align	4


	//----- nvinfo : EIATTR_CUDA_API_VERSION
	.align		4
        /*0000*/ 	.byte	0x04, 0x37
        /*0002*/ 	.short	(.L_11 - .L_10)
.L_10:
        /*0004*/ 	.word	0x0000007c


	//----- nvinfo : EIATTR_KPARAM_INFO
	.align		4
.L_11:
        /*0008*/ 	.byte	0x04, 0x17
        /*000a*/ 	.short	(.L_13 - .L_12)
.L_12:
        /*000c*/ 	.word	0x00000000
        /*0010*/ 	.short	0x0007
        /*0012*/ 	.short	0x0038
        /*0014*/ 	.byte	0x00, 0xf0, 0x11, 0x00


	//----- nvinfo : EIATTR_KPARAM_INFO
	.align		4
.L_13:
        /*0018*/ 	.byte	0x04, 0x17
        /*001a*/ 	.short	(.L_15 - .L_14)
.L_14:
        /*001c*/ 	.word	0x00000000
        /*0020*/ 	.short	0x0006
        /*0022*/ 	.short	0x0030
        /*0024*/ 	.byte	0x00, 0xf4, 0x21, 0x00


	//----- nvinfo : EIATTR_KPARAM_INFO
	.align		4
.L_15:
        /*0028*/ 	.byte	0x04, 0x17
        /*002a*/ 	.short	(.L_17 - .L_16)
.L_16:
        /*002c*/ 	.word	0x00000000
        /*0030*/ 	.short	0x0005
        /*0032*/ 	.short	0x0028
        /*0034*/ 	.byte	0x00, 0xf4, 0x21, 0x00


	//----- nvinfo : EIATTR_KPARAM_INFO
	.align		4
.L_17:
        /*0038*/ 	.byte	0x04, 0x17
        /*003a*/ 	.short	(.L_19 - .L_18)
.L_18:
        /*003c*/ 	.word	0x00000000
        /*0040*/ 	.short	0x0004
        /*0042*/ 	.short	0x0020
        /*0044*/ 	.byte	0x00, 0xf4, 0x21, 0x00


	//----- nvinfo : EIATTR_KPARAM_INFO
	.align		4
.L_19:
        /*0048*/ 	.byte	0x04, 0x17
        /*004a*/ 	.short	(.L_21 - .L_20)
.L_20:
        /*004c*/ 	.word	0x00000000
        /*0050*/ 	.short	0x0003
        /*0052*/ 	.short	0x0018
        /*0054*/ 	.byte	0x00, 0xf4, 0x21, 0x00


	//----- nvinfo : EIATTR_KPARAM_INFO
	.align		4
.L_21:
        /*0058*/ 	.byte	0x04, 0x17
        /*005a*/ 	.short	(.L_23 - .L_22)
.L_22:
        /*005c*/ 	.word	0x00000000
        /*0060*/ 	.short	0x0002
        /*0062*/ 	.short	0x0010
        /*0064*/ 	.byte	0x00, 0xf4, 0x21, 0x00


	//----- nvinfo : EIATTR_KPARAM_INFO
	.align		4
.L_23:
        /*0068*/ 	.byte	0x04, 0x17
        /*006a*/ 	.short	(.L_25 - .L_24)
.L_24:
        /*006c*/ 	.word	0x00000000
        /*0070*/ 	.short	0x0001
        /*0072*/ 	.short	0x0008
        /*0074*/ 	.byte	0x00, 0xf4, 0x21, 0x00


	//----- nvinfo : EIATTR_KPARAM_INFO
	.align		4
.L_25:
        /*0078*/ 	.byte	0x04, 0x17
        /*007a*/ 	.short	(.L_27 - .L_26)
.L_26:
        /*007c*/ 	.word	0x00000000
        /*0080*/ 	.short	0x0000
        /*0082*/ 	.short	0x0000
        /*0084*/ 	.byte	0x00, 0xf4, 0x21, 0x00


	//----- nvinfo : EIATTR_SPARSE_MMA_MASK
	.align		4
.L_27:
        /*0088*/ 	.byte	0x03, 0x50
        /*008a*/ 	.short	0x0000


	//----- nvinfo : EIATTR_MAXREG_COUNT
	.align		4
        /*008c*/ 	.byte	0x03, 0x1b
        /*008e*/ 	.short	0x00ff


	//----- nvinfo : EIATTR_EXIT_INSTR_OFFSETS
	.align		4
        /*0090*/ 	.byte	0x04, 0x1c
        /*0092*/ 	.short	(.L_29 - .L_28)


	//   ....[0]....
.L_28:
        /*0094*/ 	.word	0x00000480


	//   ....[1]....
        /*0098*/ 	.word	0x000004a0


	//----- nvinfo : EIATTR_REQNTID
	.align		4
.L_29:
        /*009c*/ 	.byte	0x04, 0x10
        /*009e*/ 	.short	(.L_31 - .L_30)
.L_30:
        /*00a0*/ 	.word	0x00000020
        /*00a4*/ 	.word	0x00000001
        /*00a8*/ 	.word	0x00000001


	//----- nvinfo : EIATTR_CBANK_PARAM_SIZE
	.align		4
.L_31:
        /*00ac*/ 	.byte	0x03, 0x19
        /*00ae*/ 	.short	0x003c


	//----- nvinfo : EIATTR_PARAM_CBANK
	.align		4
        /*00b0*/ 	.byte	0x04, 0x0a
        /*00b2*/ 	.short	(.L_33 - .L_32)
	.align		4
.L_32:
        /*00b4*/ 	.word	index@(.nv.constant0.triton_poi_fused_add_div_mean_mul_sqrt_sub_3)
        /*00b8*/ 	.short	0x0210
        /*00ba*/ 	.short	0x003c


	//----- nvinfo : EIATTR_SW_WAR
	.align		4
.L_33:
        /*00bc*/ 	.byte	0x04, 0x36
        /*00be*/ 	.short	(.L_35 - .L_34)
.L_34:
        /*00c0*/ 	.word	0x00000008
.L_35:


//--------------------- .nv.callgraph             --------------------------
	.section	.nv.callgraph,"",@"SHT_CUDA_CALLGRAPH"
	.align	4
	.sectionentsize	8
	.align		4
        /*0000*/ 	.word	0x00000000
	.align		4
        /*0004*/ 	.word	0xffffffff
	.align		4
        /*0008*/ 	.word	0x00000000
	.align		4
        /*000c*/ 	.word	0xfffffffe
	.align		4
        /*0010*/ 	.word	0x00000000
	.align		4
        /*0014*/ 	.word	0xfffffffd
	.align		4
        /*0018*/ 	.word	0x00000000
	.align		4
        /*001c*/ 	.word	0xfffffffc


//--------------------- .nv.constant4             --------------------------
	.section	.nv.constant4,"a",@progbits
	.align	8
	.align		8
.nv.constant4:
        /*0000*/ 	.dword	_$_str
	.align		8
        /*0008*/ 	.dword	_$_str_$_2


//--------------------- .text.triton_poi_fused_add_div_mean_mul_sqrt_sub_3 --------------------------
	.section	.text.triton_poi_fused_add_div_mean_mul_sqrt_sub_3,"ax",@progbits
	.align	128
        .global         triton_poi_fused_add_div_mean_mul_sqrt_sub_3
        .type           triton_poi_fused_add_div_mean_mul_sqrt_sub_3,@function
        .size           triton_poi_fused_add_div_mean_mul_sqrt_sub_3,(.L_x_1 - triton_poi_fused_add_div_mean_mul_sqrt_sub_3)
        .other          triton_poi_fused_add_div_mean_mul_sqrt_sub_3,@"STO_CUDA_ENTRY STV_DEFAULT"
triton_poi_fused_add_div_mean_mul_sqrt_sub_3:
.text.triton_poi_fused_add_div_mean_mul_sqrt_sub_3:
[----:B------:R-:W0:Y:S01]  /*0000*/  LDC R1, c[0x0][0x28] ;  /* 0x00000a00ff017b82 */ /* 0x000e220000000800 */
[----:B------:R-:W1:Y:S07]  /*0010*/  S2R R0, SR_TID.X ;  /* 0x0000000000007919 */ /* 0x000e6e0000002100 */
[----:B------:R-:W2:Y:S01]  /*0020*/  LDC.64 R2, c[0x0][0x230] ;  /* 0x00008c00ff027b82 */ /* 0x000ea20000000a00 */
[----:B------:R-:W-:Y:S01]  /*0030*/  CS2R R20, SRZ ;  /* 0x0000000000147805 */ /* 0x000fe2000001ff00 */
[----:B------:R-:W-:Y:S01]  /*0040*/  ULDC.64 UR4, c[0x0][0x208] ;  /* 0x0000820000047ab9 */ /* 0x000fe20000000a00 */
[----:B------:R-:W3:Y:S05]  /*0050*/  S2R R13, SR_CTAID.X ;  /* 0x00000000000d7919 */ /* 0x000eea0000002500 */
[----:B------:R-:W4:Y:S08]  /*0060*/  LDC.64 R6, c[0x0][0x218] ;  /* 0x00008600ff067b82 */ /* 0x000f300000000a00 */
[----:B------:R-:W5:Y:S08]  /*0070*/  LDC.64 R8, c[0x0][0x220] ;  /* 0x00008800ff087b82 */ /* 0x000f700000000a00 */
[----:B------:R-:W4:Y:S01]  /*0080*/  LDC.64 R10, c[0x0][0x228] ;  /* 0x00008a00ff0a7b82 */ /* 0x000f220000000a00 */
[----:B-1----:R-:W-:-:S04]  /*0090*/  SHF.L.U32 R0, R0, 0x1, RZ ;  /* 0x0000000100007819 */ /* 0x002fc800000006ff */
[----:B------:R-:W-:-:S04]  /*00a0*/  LOP3.LUT R0, R0, 0x3e, RZ, 0xc0, !PT ;  /* 0x0000003e00007812 */ /* 0x000fc800078ec0ff */
[----:B---3--:R-:W-:-:S04]  /*00b0*/  LEA R0, R13, R0, 0x6 ;  /* 0x000000000d007211 */ /* 0x008fc800078e30ff */
[----:B------:R-:W-:Y:S02]  /*00c0*/  SHF.R.S32.HI R5, RZ, 0x1f, R0 ;  /* 0x0000001fff057819 */ /* 0x000fe40000011400 */
[----:B------:R-:W-:Y:S02]  /*00d0*/  ISETP.GE.AND P4, PT, R0, 0x40, PT ;  /* 0x000000400000780c */ /* 0x000fe40003f86270 */
[----:B------:R-:W-:-:S04]  /*00e0*/  LEA.HI R14, R5, R0, RZ, 0x2 ;  /* 0x00000000050e7211 */ /* 0x000fc800078f10ff */
[----:B------:R-:W-:-:S05]  /*00f0*/  SHF.R.S32.HI R15, RZ, 0x2, R14 ;  /* 0x00000002ff0f7819 */ /* 0x000fca000001140e */
[----:B--2---:R-:W-:-:S05]  /*0100*/  IMAD.WIDE R2, R15, 0x4, R2 ;  /* 0x000000040f027825 */ /* 0x004fca00078e0202 */
[----:B------:R-:W2:Y:S04]  /*0110*/  @!P4 LDG.E.EL R20, desc[UR4][R2.64] ;  /* 0x000000040214c981 */ /* 0x000ea8000c2e1900 */
[----:B------:R1:W3:Y:S01]  /*0120*/  @!P4 LDG.E.EL R21, desc[UR4][R2.64] ;  /* 0x000000040215c981 */ /* 0x0002e2000c2e1900 */
[----:B------:R-:W-:Y:S01]  /*0130*/  SHF.R.S32.HI R5, RZ, 0x19, R13 ;  /* 0x00000019ff057819 */ /* 0x000fe2000001140d */
[----:B-----5:R-:W-:Y:S01]  /*0140*/  IMAD.WIDE R8, R0, 0x4, R8 ;  /* 0x0000000400087825 */ /* 0x020fe200078e0208 */
[----:B------:R-:W5:Y:S02]  /*0150*/  LDC.64 R12, c[0x0][0x238] ;  /* 0x00008e00ff0c7b82 */ /* 0x000f640000000a00 */
[----:B------:R-:W-:Y:S02]  /*0160*/  SGXT R5, R5, 0x1 ;  /* 0x000000010505781a */ /* 0x000fe40000000200 */
[----:B------:R-:W-:Y:S01]  /*0170*/  CS2R R18, SRZ ;  /* 0x0000000000127805 */ /* 0x000fe2000001ff00 */
[----:B0---4-:R-:W-:Y:S01]  /*0180*/  IMAD.WIDE R10, R15, 0x4, R10 ;  /* 0x000000040f0a7825 */ /* 0x011fe200078e020a */
[----:B------:R-:W-:-:S02]  /*0190*/  LEA.HI R5, R5, R0, RZ, 0x4 ;  /* 0x0000000005057211 */ /* 0x000fc400078f20ff */
[----:B-1----:R-:W-:Y:S02]  /*01a0*/  CS2R R2, SRZ ;  /* 0x0000000000027805 */ /* 0x002fe4000001ff00 */
[----:B------:R-:W-:Y:S01]  /*01b0*/  LOP3.LUT R15, R14, 0xfffffffc, RZ, 0xc0, !PT ;  /* 0xfffffffc0e0f7812 */ /* 0x000fe200078ec0ff */
[----:B------:R-:W4:Y:S01]  /*01c0*/  @!P4 LDG.E.EL R18, desc[UR4][R10.64] ;  /* 0x000000040a12c981 */ /* 0x000f22000c2e1900 */
[----:B------:R-:W-:Y:S02]  /*01d0*/  LOP3.LUT R17, R5, 0xfffffff0, RZ, 0xc0, !PT ;  /* 0xfffffff005117812 */ /* 0x000fe400078ec0ff */
[----:B------:R-:W0:Y:S01]  /*01e0*/  LDC.64 R4, c[0x0][0x210] ;  /* 0x00008400ff047b82 */ /* 0x000e220000000a00 */
[----:B------:R1:W4:Y:S01]  /*01f0*/  @!P4 LDG.E.64 R2, desc[UR4][R8.64] ;  /* 0x000000040802c981 */ /* 0x000322000c1e1b00 */
[----:B------:R-:W-:-:S03]  /*0200*/  IADD3 R17, R0, -R17, RZ ;  /* 0x8000001100117210 */ /* 0x000fc60007ffe0ff */
[----:B------:R-:W4:Y:S02]  /*0210*/  @!P4 LDG.E.EL R19, desc[UR4][R10.64] ;  /* 0x000000040a13c981 */ /* 0x000f24000c2e1900 */
[----:B------:R-:W-:Y:S01]  /*0220*/  IMAD.WIDE R6, R17, 0x4, R6 ;  /* 0x0000000411067825 */ /* 0x000fe200078e0206 */
[----:B------:R-:W-:-:S06]  /*0230*/  CS2R R16, SRZ ;  /* 0x0000000000107805 */ /* 0x000fcc000001ff00 */
[----:B------:R-:W4:Y:S01]  /*0240*/  @!P4 LDG.E.EL.64 R16, desc[UR4][R6.64] ;  /* 0x000000040610c981 */ /* 0x000f22000c2e1b00 */
[----:B------:R-:W-:Y:S02]  /*0250*/  IADD3 R15, R0, -R15, RZ ;  /* 0x8000000f000f7210 */ /* 0x000fe40007ffe0ff */
[----:B-1----:R-:W-:-:S03]  /*0260*/  CS2R R8, SRZ ;  /* 0x0000000000087805 */ /* 0x002fc6000001ff00 */
[----:B-----5:R-:W-:-:S04]  /*0270*/  IMAD.WIDE R12, R15, 0x4, R12 ;  /* 0x000000040f0c7825 */ /* 0x020fc800078e020c */
[----:B0-----:R-:W-:Y:S01]  /*0280*/  IMAD.WIDE R4, R15, 0x4, R4 ;  /* 0x000000040f047825 */ /* 0x001fe200078e0204 */
[----:B------:R-:W-:Y:S01]  /*0290*/  CS2R R14, SRZ ;  /* 0x00000000000e7805 */ /* 0x000fe2000001ff00 */
[----:B------:R-:W5:Y:S05]  /*02a0*/  @!P4 LDG.E.EL.64 R8, desc[UR4][R12.64] ;  /* 0x000000040c08c981 */ /* 0x000f6a000c2e1b00 */
[----:B------:R0:W5:Y:S02]  /*02b0*/  @!P4 LDG.E.EL.64 R14, desc[UR4][R4.64] ;  /* 0x00000004040ec981 */ /* 0x000164000c2e1b00 */
[----:B0-----:R-:W0:Y:S01]  /*02c0*/  LDC.64 R4, c[0x0][0x240] ;  /* 0x00009000ff047b82 */ /* 0x001e220000000a00 */
[----:B--2---:R-:W-:Y:S01]  /*02d0*/  FADD R20, R20, 9.9999999600419720025e-13 ;  /* 0x2b8cbccc14147421 */ /* 0x004fe20000000000 */
[----:B---3--:R-:W-:-:S03]  /*02e0*/  FADD R21, R21, 9.9999999600419720025e-13 ;  /* 0x2b8cbccc15157421 */ /* 0x008fc60000000000 */
[----:B------:R-:W1:Y:S08]  /*02f0*/  MUFU.SQRT R6, R20 ;  /* 0x0000001400067308 */ /* 0x000e700000002000 */
[----:B------:R-:W2:Y:S01]  /*0300*/  MUFU.SQRT R7, R21 ;  /* 0x0000001500077308 */ /* 0x000ea20000002000 */
[C---:B-1----:R-:W-:Y:S02]  /*0310*/  FSETP.GT.AND P0, PT, R6.reuse, 8.50705917302346158658e+37, PT ;  /* 0x7e8000000600780b */ /* 0x042fe40003f04000 */
[----:B------:R-:W-:-:S02]  /*0320*/  FSETP.GEU.AND P2, PT, R6, 1.175494350822287508e-38, PT ;  /* 0x008000000600780b */ /* 0x000fc40003f4e000 */
[C---:B--2---:R-:W-:Y:S02]  /*0330*/  FSETP.GT.AND P1, PT, R7.reuse, 8.50705917302346158658e+37, PT ;  /* 0x7e8000000700780b */ /* 0x044fe40003f24000 */
[----:B------:R-:W-:-:S07]  /*0340*/  FSETP.GEU.AND P3, PT, R7, 1.175494350822287508e-38, PT ;  /* 0x008000000700780b */ /* 0x000fce0003f6e000 */
[----:B------:R-:W-:-:S04]  /*0350*/  @P0 FMUL R6, R6, 0.25 ;  /* 0x3e80000006060820 */ /* 0x000fc80000400000 */
[----:B------:R-:W-:Y:S01]  /*0360*/  @!P2 FMUL R6, R6, 16777216 ;  /* 0x4b8000000606a820 */ /* 0x000fe20000400000 */
[----:B------:R-:W-:-:S04]  /*0370*/  @P1 FMUL R7, R7, 0.25 ;  /* 0x3e80000007071820 */ /* 0x000fc80000400000 */
[----:B------:R-:W-:Y:S01]  /*0380*/  @!P3 FMUL R7, R7, 16777216 ;  /* 0x4b8000000707b820 */ /* 0x000fe20000400000 */
[----:B----4-:R-:W-:Y:S01]  /*0390*/  FADD R11, R2, R16 ;  /* 0x00000010020b7221 */ /* 0x010fe20000000000 */
[----:B------:R-:W1:Y:S01]  /*03a0*/  MUFU.RCP R6, R6 ;  /* 0x0000000600067308 */ /* 0x000e620000001000 */
[----:B------:R-:W-:Y:S02]  /*03b0*/  FADD R2, R3, R17 ;  /* 0x0000001103027221 */ /* 0x000fe40000000000 */
[----:B------:R-:W-:Y:S02]  /*03c0*/  FADD R11, R11, -R18 ;  /* 0x800000120b0b7221 */ /* 0x000fe40000000000 */
[----:B------:R-:W-:-:S03]  /*03d0*/  FADD R2, R2, -R19 ;  /* 0x8000001302027221 */ /* 0x000fc60000000000 */
[----:B------:R-:W2:Y:S01]  /*03e0*/  MUFU.RCP R7, R7 ;  /* 0x0000000700077308 */ /* 0x000ea20000001000 */
[----:B------:R-:W-:Y:S01]  /*03f0*/  @P0 FMUL R11, R11, 0.25 ;  /* 0x3e8000000b0b0820 */ /* 0x000fe20000400000 */
[----:B------:R-:W-:-:S03]  /*0400*/  @P1 FMUL R2, R2, 0.25 ;  /* 0x3e80000002021820 */ /* 0x000fc60000400000 */
[----:B------:R-:W-:Y:S01]  /*0410*/  @!P2 FMUL R11, R11, 16777216 ;  /* 0x4b8000000b0ba820 */ /* 0x000fe20000400000 */
[----:B------:R-:W-:-:S03]  /*0420*/  @!P3 FMUL R2, R2, 16777216 ;  /* 0x4b8000000202b820 */ /* 0x000fc60000400000 */
[----:B-1----:R-:W-:Y:S01]  /*0430*/  FMUL R11, R6, R11 ;  /* 0x0000000b060b7220 */ /* 0x002fe20000400000 */
[----:B--2---:R-:W-:Y:S01]  /*0440*/  FMUL R6, R7, R2 ;  /* 0x0000000207067220 */ /* 0x004fe20000400000 */
[----:B0-----:R-:W-:-:S04]  /*0450*/  IMAD.WIDE R2, R0, 0x4, R4 ;  /* 0x0000000400027825 */ /* 0x001fc800078e0204 */
[----:B-----5:R-:W-:Y:S01]  /*0460*/  FFMA R8, R11, R14, R8 ;  /* 0x0000000e0b087223 */ /* 0x020fe20000000008 */
[----:B------:R-:W-:Y:S01]  /*0470*/  FFMA R9, R6, R15, R9 ;  /* 0x0000000f06097223 */ /* 0x000fe20000000009 */
[----:B------:R-:W-:Y:S06]  /*0480*/  @P4 EXIT ;  /* 0x000000000000494d */ /* 0x000fec0003800000 */
[----:B------:R-:W-:Y:S01]  /*0490*/  STG.E.64 desc[UR4][R2.64], R8 ;  /* 0x0000000802007986 */ /* 0x000fe2000c101b04 */
[----:B------:R-:W-:Y:S05]  /*04a0*/  EXIT ;  /* 0x000000000000794d */ /* 0x000fea0003800000 */
.L_x_0:
[----:B------:R-:W-:-:S00]  /*04b0*/  BRA `(.L_x_0) ;  /* 0xfffffffc00fc7947 */ /* 0x000fc0000383ffff */
[----:B------:R-:W-:-:S00]  /*04c0*/  NOP ;  /* 0x0000000000007918 */ /* 0x000fc00000000000 */
        /* <DEDUP_REMOVED lines=11> */
.L_x_1:


//--------------------- .nv.global.init           --------------------------
	.section	.nv.global.init,"aw",@progbits
.nv.global.init:
	.type		_$_str,@object
	.size		_$_str,(_$_str_$_2 - _$_str)
_$_str:
        /*0000*/ 	.byte	0x5f, 0x5f, 0x43, 0x55, 0x44, 0x41, 0x5f, 0x46, 0x54, 0x5a, 0x00
	.type		_$_str_$_2,@object
	.size		_$_str_$_2,(.L_1 - _$_str_$_2)
_$_str_$_2:
        /*000b*/ 	.byte	0x5f, 0x5f, 0x43, 0x55, 0x44, 0x41, 0x5f, 0x50, 0x52, 0x45, 0x43, 0x5f, 0x53, 0x51, 0x52, 0x54
        /*001b*/ 	.byte	0x00
.L_1:


//--------------------- .nv.constant0.triton_poi_fused_add_div_mean_mul_sqrt_sub_3 --------------------------
	.section	.nv.constant0.triton_poi_fused_add_div_mean_mul_sqrt_sub_3,"a",@progbits
	.sectionflags	@""
	.align	4
.nv.constant0.triton_poi_fused_add_div_mean_mul_sqrt_sub_3:
	.zero		588
